//
// Generated by NVIDIA NVVM Compiler
//
// Compiler Build ID: CL-36424714
// Cuda compilation tools, release 13.0, V13.0.88
// Based on NVVM 20.0.0
//

.version 9.0
.target sm_100
.address_size 64

	// .globl	_Z11mult_matrixPiS_S_i
// _ZZ18mult_matrix_sharedPiS_S_iE3Mds has been demoted
// _ZZ18mult_matrix_sharedPiS_S_iE3Nds has been demoted

.visible .entry _Z11mult_matrixPiS_S_i(
	.param .u64 .ptr .align 1 _Z11mult_matrixPiS_S_i_param_0,
	.param .u64 .ptr .align 1 _Z11mult_matrixPiS_S_i_param_1,
	.param .u64 .ptr .align 1 _Z11mult_matrixPiS_S_i_param_2,
	.param .u32 _Z11mult_matrixPiS_S_i_param_3
)
{
	.reg .pred 	%p<10>;
	.reg .b32 	%r<97>;
	.reg .b64 	%rd<66>;

	ld.param.u64 	%rd15, [_Z11mult_matrixPiS_S_i_param_0];
	ld.param.u64 	%rd16, [_Z11mult_matrixPiS_S_i_param_1];
	ld.param.u64 	%rd14, [_Z11mult_matrixPiS_S_i_param_2];
	ld.param.u32 	%r25, [_Z11mult_matrixPiS_S_i_param_3];
	cvta.to.global.u64 	%rd1, %rd16;
	cvta.to.global.u64 	%rd2, %rd15;
	mov.u32 	%r26, %ntid.x;
	mov.u32 	%r27, %ctaid.x;
	mov.u32 	%r28, %tid.x;
	mad.lo.s32 	%r1, %r26, %r27, %r28;
	mov.u32 	%r29, %ntid.y;
	mov.u32 	%r30, %ctaid.y;
	mov.u32 	%r31, %tid.y;
	mad.lo.s32 	%r32, %r29, %r30, %r31;
	max.s32 	%r33, %r1, %r32;
	setp.ge.s32 	%p1, %r33, %r25;
	@%p1 bra 	$L__BB0_12;
	cvta.to.global.u64 	%rd17, %rd14;
	mul.lo.s32 	%r3, %r25, %r32;
	add.s32 	%r35, %r3, %r1;
	mul.wide.s32 	%rd18, %r35, 4;
	add.s64 	%rd3, %rd17, %rd18;
	mov.b32 	%r91, 0;
	st.global.u32 	[%rd3], %r91;
	and.b32  	%r4, %r25, 7;
	setp.lt.u32 	%p2, %r25, 8;
	mov.u32 	%r94, %r91;
	@%p2 bra 	$L__BB0_4;
	and.b32  	%r37, %r25, 2147483640;
	neg.s32 	%r89, %r37;
	mul.wide.s32 	%rd19, %r25, 4;
	add.s64 	%rd4, %rd1, %rd19;
	mul.wide.s32 	%rd20, %r25, 8;
	add.s64 	%rd5, %rd1, %rd20;
	mul.wide.s32 	%rd21, %r25, 12;
	add.s64 	%rd6, %rd1, %rd21;
	mul.wide.s32 	%rd22, %r25, 16;
	add.s64 	%rd7, %rd1, %rd22;
	mul.wide.s32 	%rd23, %r25, 20;
	add.s64 	%rd8, %rd1, %rd23;
	mul.wide.s32 	%rd24, %r25, 24;
	add.s64 	%rd9, %rd1, %rd24;
	mul.wide.s32 	%rd25, %r25, 28;
	add.s64 	%rd10, %rd1, %rd25;
	mul.wide.u32 	%rd26, %r3, 4;
	add.s64 	%rd27, %rd26, %rd2;
	add.s64 	%rd65, %rd27, 16;
	mov.b32 	%r91, 0;
	mov.u32 	%r88, %r1;
$L__BB0_3:
	.pragma "nounroll";
	and.b32  	%r94, %r25, 2147483640;
	mul.wide.s32 	%rd28, %r88, 4;
	add.s64 	%rd29, %rd4, %rd28;
	add.s64 	%rd30, %rd5, %rd28;
	add.s64 	%rd31, %rd6, %rd28;
	add.s64 	%rd32, %rd7, %rd28;
	add.s64 	%rd33, %rd8, %rd28;
	add.s64 	%rd34, %rd9, %rd28;
	add.s64 	%rd35, %rd10, %rd28;
	add.s64 	%rd36, %rd1, %rd28;
	ld.global.u32 	%r38, [%rd65+-16];
	ld.global.u32 	%r39, [%rd36];
	mad.lo.s32 	%r40, %r39, %r38, %r91;
	st.global.u32 	[%rd3], %r40;
	ld.global.u32 	%r41, [%rd65+-12];
	ld.global.u32 	%r42, [%rd29];
	mad.lo.s32 	%r43, %r42, %r41, %r40;
	st.global.u32 	[%rd3], %r43;
	ld.global.u32 	%r44, [%rd65+-8];
	ld.global.u32 	%r45, [%rd30];
	mad.lo.s32 	%r46, %r45, %r44, %r43;
	st.global.u32 	[%rd3], %r46;
	ld.global.u32 	%r47, [%rd65+-4];
	ld.global.u32 	%r48, [%rd31];
	mad.lo.s32 	%r49, %r48, %r47, %r46;
	st.global.u32 	[%rd3], %r49;
	ld.global.u32 	%r50, [%rd65];
	ld.global.u32 	%r51, [%rd32];
	mad.lo.s32 	%r52, %r51, %r50, %r49;
	st.global.u32 	[%rd3], %r52;
	ld.global.u32 	%r53, [%rd65+4];
	ld.global.u32 	%r54, [%rd33];
	mad.lo.s32 	%r55, %r54, %r53, %r52;
	st.global.u32 	[%rd3], %r55;
	ld.global.u32 	%r56, [%rd65+8];
	ld.global.u32 	%r57, [%rd34];
	mad.lo.s32 	%r58, %r57, %r56, %r55;
	st.global.u32 	[%rd3], %r58;
	ld.global.u32 	%r59, [%rd65+12];
	ld.global.u32 	%r60, [%rd35];
	mad.lo.s32 	%r91, %r60, %r59, %r58;
	st.global.u32 	[%rd3], %r91;
	add.s32 	%r89, %r89, 8;
	shl.b32 	%r61, %r25, 3;
	add.s32 	%r88, %r88, %r61;
	add.s64 	%rd65, %rd65, 32;
	setp.ne.s32 	%p3, %r89, 0;
	@%p3 bra 	$L__BB0_3;
$L__BB0_4:
	setp.eq.s32 	%p4, %r4, 0;
	@%p4 bra 	$L__BB0_12;
	and.b32  	%r15, %r25, 3;
	setp.lt.u32 	%p5, %r4, 4;
	@%p5 bra 	$L__BB0_7;
	add.s32 	%r62, %r94, %r3;
	mul.wide.u32 	%rd37, %r62, 4;
	add.s64 	%rd38, %rd2, %rd37;
	ld.global.u32 	%r63, [%rd38];
	mad.lo.s32 	%r64, %r94, %r25, %r1;
	mul.wide.s32 	%rd39, %r64, 4;
	add.s64 	%rd40, %rd1, %rd39;
	ld.global.u32 	%r65, [%rd40];
	mad.lo.s32 	%r66, %r65, %r63, %r91;
	st.global.u32 	[%rd3], %r66;
	cvt.u64.u32 	%rd41, %r3;
	cvt.u64.u32 	%rd42, %r94;
	add.s64 	%rd43, %rd42, %rd41;
	shl.b64 	%rd44, %rd43, 2;
	add.s64 	%rd45, %rd2, %rd44;
	ld.global.u32 	%r67, [%rd45+4];
	mul.wide.s32 	%rd46, %r25, 4;
	add.s64 	%rd47, %rd40, %rd46;
	ld.global.u32 	%r68, [%rd47];
	mad.lo.s32 	%r69, %r68, %r67, %r66;
	st.global.u32 	[%rd3], %r69;
	ld.global.u32 	%r70, [%rd45+8];
	add.s64 	%rd48, %rd47, %rd46;
	ld.global.u32 	%r71, [%rd48];
	mad.lo.s32 	%r72, %r71, %r70, %r69;
	st.global.u32 	[%rd3], %r72;
	ld.global.u32 	%r73, [%rd45+12];
	add.s64 	%rd49, %rd48, %rd46;
	ld.global.u32 	%r74, [%rd49];
	mad.lo.s32 	%r91, %r74, %r73, %r72;
	st.global.u32 	[%rd3], %r91;
	add.s32 	%r94, %r94, 4;
$L__BB0_7:
	setp.eq.s32 	%p6, %r15, 0;
	@%p6 bra 	$L__BB0_12;
	setp.eq.s32 	%p7, %r15, 1;
	@%p7 bra 	$L__BB0_10;
	add.s32 	%r75, %r94, %r3;
	mul.wide.u32 	%rd50, %r75, 4;
	add.s64 	%rd51, %rd2, %rd50;
	ld.global.u32 	%r76, [%rd51];
	mad.lo.s32 	%r77, %r94, %r25, %r1;
	mul.wide.s32 	%rd52, %r77, 4;
	add.s64 	%rd53, %rd1, %rd52;
	ld.global.u32 	%r78, [%rd53];
	mad.lo.s32 	%r79, %r78, %r76, %r91;
	st.global.u32 	[%rd3], %r79;
	cvt.u64.u32 	%rd54, %r3;
	cvt.u64.u32 	%rd55, %r94;
	add.s64 	%rd56, %rd55, %rd54;
	shl.b64 	%rd57, %rd56, 2;
	add.s64 	%rd58, %rd2, %rd57;
	ld.global.u32 	%r80, [%rd58+4];
	mul.wide.s32 	%rd59, %r25, 4;
	add.s64 	%rd60, %rd53, %rd59;
	ld.global.u32 	%r81, [%rd60];
	mad.lo.s32 	%r91, %r81, %r80, %r79;
	st.global.u32 	[%rd3], %r91;
	add.s32 	%r94, %r94, 2;
$L__BB0_10:
	and.b32  	%r82, %r25, 1;
	setp.eq.b32 	%p8, %r82, 1;
	not.pred 	%p9, %p8;
	@%p9 bra 	$L__BB0_12;
	add.s32 	%r83, %r94, %r3;
	mul.wide.u32 	%rd61, %r83, 4;
	add.s64 	%rd62, %rd2, %rd61;
	ld.global.u32 	%r84, [%rd62];
	mad.lo.s32 	%r85, %r94, %r25, %r1;
	mul.wide.s32 	%rd63, %r85, 4;
	add.s64 	%rd64, %rd1, %rd63;
	ld.global.u32 	%r86, [%rd64];
	mad.lo.s32 	%r87, %r86, %r84, %r91;
	st.global.u32 	[%rd3], %r87;
$L__BB0_12:
	ret;

}
	// .globl	_Z18mult_matrix_sharedPiS_S_i
.visible .entry _Z18mult_matrix_sharedPiS_S_i(
	.param .u64 .ptr .align 1 _Z18mult_matrix_sharedPiS_S_i_param_0,
	.param .u64 .ptr .align 1 _Z18mult_matrix_sharedPiS_S_i_param_1,
	.param .u64 .ptr .align 1 _Z18mult_matrix_sharedPiS_S_i_param_2,
	.param .u32 _Z18mult_matrix_sharedPiS_S_i_param_3
)
{
	.reg .pred 	%p<4>;
	.reg .b32 	%r<55>;
	.reg .b32 	%f<11>;
	.reg .b64 	%rd<13>;
	// demoted variable
	.shared .align 4 .b8 _ZZ18mult_matrix_sharedPiS_S_iE3Mds[19600];
	// demoted variable
	.shared .align 4 .b8 _ZZ18mult_matrix_sharedPiS_S_iE3Nds[19600];
	ld.param.u64 	%rd3, [_Z18mult_matrix_sharedPiS_S_i_param_0];
	ld.param.u64 	%rd4, [_Z18mult_matrix_sharedPiS_S_i_param_1];
	ld.param.u64 	%rd5, [_Z18mult_matrix_sharedPiS_S_i_param_2];
	ld.param.u32 	%r23, [_Z18mult_matrix_sharedPiS_S_i_param_3];
	mov.u32 	%r25, %ctaid.x;
	mov.u32 	%r26, %ctaid.y;
	mov.u32 	%r1, %tid.x;
	mov.u32 	%r2, %tid.y;
	mad.lo.s32 	%r3, %r26, 70, %r2;
	mad.lo.s32 	%r4, %r25, 70, %r1;
	setp.lt.s32 	%p1, %r23, 70;
	mov.b32 	%r53, 0;
	@%p1 bra 	$L__BB1_5;
	mad.lo.s32 	%r5, %r23, %r3, %r1;
	mul.lo.s32 	%r28, %r2, 280;
	mov.u32 	%r29, _ZZ18mult_matrix_sharedPiS_S_iE3Mds;
	add.s32 	%r6, %r29, %r28;
	shl.b32 	%r30, %r1, 2;
	add.s32 	%r7, %r6, %r30;
	mov.u32 	%r31, _ZZ18mult_matrix_sharedPiS_S_iE3Nds;
	add.s32 	%r9, %r31, %r30;
	add.s32 	%r8, %r9, %r28;
	mul.hi.s32 	%r32, %r23, -368140053;
	add.s32 	%r33, %r32, %r23;
	shr.u32 	%r34, %r33, 31;
	shr.s32 	%r35, %r33, 6;
	add.s32 	%r10, %r35, %r34;
	cvta.to.global.u64 	%rd1, %rd3;
	cvta.to.global.u64 	%rd2, %rd4;
	mov.b32 	%r48, 0;
	mov.u32 	%r53, %r48;
$L__BB1_2:
	mul.lo.s32 	%r38, %r48, 70;
	add.s32 	%r39, %r5, %r38;
	mul.wide.s32 	%rd6, %r39, 4;
	add.s64 	%rd7, %rd1, %rd6;
	ld.global.u32 	%r40, [%rd7];
	cvt.rn.f32.s32 	%f1, %r40;
	st.shared.f32 	[%r7], %f1;
	add.s32 	%r41, %r38, %r2;
	mad.lo.s32 	%r42, %r41, %r23, %r4;
	mul.wide.u32 	%rd8, %r42, 4;
	add.s64 	%rd9, %rd2, %rd8;
	ld.global.u32 	%r43, [%rd9];
	cvt.rn.f32.s32 	%f2, %r43;
	st.shared.f32 	[%r8], %f2;
	bar.sync 	0;
	mov.b32 	%r52, 4;
	mov.b32 	%r50, 0;
	mov.u32 	%r51, %r9;
$L__BB1_3:
	add.s32 	%r44, %r6, %r50;
	ld.shared.f32 	%f3, [%r44];
	ld.shared.f32 	%f4, [%r51];
	cvt.rn.f32.s32 	%f5, %r53;
	fma.rn.f32 	%f6, %f3, %f4, %f5;
	cvt.rzi.s32.f32 	%r45, %f6;
	add.s32 	%r46, %r6, %r52;
	ld.shared.f32 	%f7, [%r46];
	ld.shared.f32 	%f8, [%r51+280];
	cvt.rn.f32.s32 	%f9, %r45;
	fma.rn.f32 	%f10, %f7, %f8, %f9;
	cvt.rzi.s32.f32 	%r53, %f10;
	add.s32 	%r52, %r52, 8;
	add.s32 	%r51, %r51, 560;
	add.s32 	%r50, %r50, 8;
	setp.ne.s32 	%p2, %r52, 284;
	@%p2 bra 	$L__BB1_3;
	bar.sync 	0;
	add.s32 	%r48, %r48, 1;
	setp.ne.s32 	%p3, %r48, %r10;
	@%p3 bra 	$L__BB1_2;
$L__BB1_5:
	cvta.to.global.u64 	%rd10, %rd5;
	mad.lo.s32 	%r47, %r23, %r3, %r4;
	mul.wide.s32 	%rd11, %r47, 4;
	add.s64 	%rd12, %rd10, %rd11;
	st.global.u32 	[%rd12], %r53;
	ret;

}


// ===== COMPILED SASS (sm_100) =====

	.target	sm_100

	.elftype	@"ET_EXEC"


//--------------------- .note.nv.tkinfo           --------------------------
	.section	.note.nv.tkinfo,"",@"SHT_NOTE"
	.sectionflags	@"SHF_NOTE_NV_TKINFO"
	.tkinfo
        /*0018*/ 	.word	0x00000002
        /*0030*/ 	.string	""
        /*0030*/ 	.string	"ptxas"
        /*0030*/ 	.string	"Cuda compilation tools, release 13.0, V13.0.88"
        /*0030*/ 	.string	"Build cuda_13.0.r13.0/compiler.36424714_0"
        /*0030*/ 	.string	"-arch sm_100 -m 64 "



//--------------------- .note.nv.cuinfo           --------------------------
	.section	.note.nv.cuinfo,"",@"SHT_NOTE"
	.sectionflags	@"SHF_NOTE_NV_CUINFO"
        /*0018*/ 	.short	0x0002
        /*001a*/ 	.short	0x0064
        /*001c*/ 	.short	0x0082
	.zero		2


//--------------------- .nv.info                  --------------------------
	.section	.nv.info,"",@"SHT_CUDA_INFO"
	.align	4


	//----- nvinfo : EIATTR_REGCOUNT
	.align		4
        /*0000*/ 	.byte	0x04, 0x2f
        /*0002*/ 	.short	(.L_1 - .L_0)
	.align		4
.L_0:
        /*0004*/ 	.word	index@(_Z11mult_matrixPiS_S_i)
        /*0008*/ 	.word	0x00000018


	//----- nvinfo : EIATTR_FRAME_SIZE
	.align		4
.L_1:
        /*000c*/ 	.byte	0x04, 0x11
        /*000e*/ 	.short	(.L_3 - .L_2)
	.align		4
.L_2:
        /*0010*/ 	.word	index@(_Z11mult_matrixPiS_S_i)
        /*0014*/ 	.word	0x00000000


	//----- nvinfo : EIATTR_REGCOUNT
	.align		4
.L_3:
        /*0018*/ 	.byte	0x04, 0x2f
        /*001a*/ 	.short	(.L_5 - .L_4)
	.align		4
.L_4:
        /*001c*/ 	.word	index@(_Z18mult_matrix_sharedPiS_S_i)
        /*0020*/ 	.word	0x0000001e


	//----- nvinfo : EIATTR_FRAME_SIZE
	.align		4
.L_5:
        /*0024*/ 	.byte	0x04, 0x11
        /*0026*/ 	.short	(.L_7 - .L_6)
	.align		4
.L_6:
        /*0028*/ 	.word	index@(_Z18mult_matrix_sharedPiS_S_i)
        /*002c*/ 	.word	0x00000000


	//----- nvinfo : EIATTR_MIN_STACK_SIZE
	.align		4
.L_7:
        /*0030*/ 	.byte	0x04, 0x12
        /*0032*/ 	.short	(.L_9 - .L_8)
	.align		4
.L_8:
        /*0034*/ 	.word	index@(_Z18mult_matrix_sharedPiS_S_i)
        /*0038*/ 	.word	0x00000000


	//----- nvinfo : EIATTR_MIN_STACK_SIZE
	.align		4
.L_9:
        /*003c*/ 	.byte	0x04, 0x12
        /*003e*/ 	.short	(.L_11 - .L_10)
	.align		4
.L_10:
        /*0040*/ 	.word	index@(_Z11mult_matrixPiS_S_i)
        /*0044*/ 	.word	0x00000000
.L_11:


//--------------------- .nv.compat                --------------------------
	.section	.nv.compat,"",@"SHT_CUDA_COMPAT_INFO"
	.align	4
        /*0000*/ 	.byte	0x02, 0x09, 0x00, 0x00, 0x02, 0x02, 0x01, 0x00, 0x02, 0x05, 0x05, 0x00, 0x03, 0x07, 0x01, 0x01
        /*0010*/ 	.byte	0x02, 0x03, 0x00, 0x00, 0x02, 0x06, 0x01, 0x00, 0x04, 0x0b, 0x08, 0x00, 0x09, 0x00, 0x00, 0x00
        /*0020*/ 	.byte	0x00, 0x00, 0x00, 0x00


//--------------------- .nv.info._Z18mult_matrix_sharedPiS_S_i --------------------------
	.section	.nv.info._Z18mult_matrix_sharedPiS_S_i,"",@"SHT_CUDA_INFO"
	.sectionflags	@""
	.align	4


	//----- nvinfo : EIATTR_CUDA_API_VERSION
	.align		4
        /*0000*/ 	.byte	0x04, 0x37
        /*0002*/ 	.short	(.L_13 - .L_12)
.L_12:
        /*0004*/ 	.word	0x00000082


	//----- nvinfo : EIATTR_KPARAM_INFO
	.align		4
.L_13:
        /*0008*/ 	.byte	0x04, 0x17
        /*000a*/ 	.short	(.L_15 - .L_14)
.L_14:
        /*000c*/ 	.word	0x00000000
        /*0010*/ 	.short	0x0003
        /*0012*/ 	.short	0x0018
        /*0014*/ 	.byte	0x00, 0xf0, 0x11, 0x00


	//----- nvinfo : EIATTR_KPARAM_INFO
	.align		4
.L_15:
        /*0018*/ 	.byte	0x04, 0x17
        /*001a*/ 	.short	(.L_17 - .L_16)
.L_16:
        /*001c*/ 	.word	0x00000000
        /*0020*/ 	.short	0x0002
        /*0022*/ 	.short	0x0010
        /*0024*/ 	.byte	0x00, 0xf5, 0x21, 0x00


	//----- nvinfo : EIATTR_KPARAM_INFO
	.align		4
.L_17:
        /*0028*/ 	.byte	0x04, 0x17
        /*002a*/ 	.short	(.L_19 - .L_18)
.L_18:
        /*002c*/ 	.word	0x00000000
        /*0030*/ 	.short	0x0001
        /*0032*/ 	.short	0x0008
        /*0034*/ 	.byte	0x00, 0xf5, 0x21, 0x00


	//----- nvinfo : EIATTR_KPARAM_INFO
	.align		4
.L_19:
        /*0038*/ 	.byte	0x04, 0x17
        /*003a*/ 	.short	(.L_21 - .L_20)
.L_20:
        /*003c*/ 	.word	0x00000000
        /*0040*/ 	.short	0x0000
        /*0042*/ 	.short	0x0000
        /*0044*/ 	.byte	0x00, 0xf5, 0x21, 0x00


	//----- nvinfo : EIATTR_SPARSE_MMA_MASK
	.align		4
.L_21:
        /*0048*/ 	.byte	0x03, 0x50
        /*004a*/ 	.short	0x0000


	//----- nvinfo : EIATTR_MAXREG_COUNT
	.align		4
        /*004c*/ 	.byte	0x03, 0x1b
        /*004e*/ 	.short	0x00ff


	//----- nvinfo : EIATTR_NUM_BARRIERS
	.align		4
        /*0050*/ 	.byte	0x02, 0x4c
        /*0052*/ 	.byte	0x01
	.zero		1


	//----- nvinfo : EIATTR_MERCURY_ISA_VERSION
	.align		4
        /*0054*/ 	.byte	0x03, 0x5f
        /*0056*/ 	.short	0x0101


	//----- nvinfo : EIATTR_VRC_CTA_INIT_COUNT
	.align		4
        /*0058*/ 	.byte	0x02, 0x4a
	.zero		1
	.zero		1


	//----- nvinfo : EIATTR_EXIT_INSTR_OFFSETS
	.align		4
        /*005c*/ 	.byte	0x04, 0x1c
        /*005e*/ 	.short	(.L_23 - .L_22)


	//   ....[0]....
.L_22:
        /*0060*/ 	.word	0x000016e0


	//----- nvinfo : EIATTR_CBANK_PARAM_SIZE
	.align		4
.L_23:
        /*0064*/ 	.byte	0x03, 0x19
        /*0066*/ 	.short	0x001c


	//----- nvinfo : EIATTR_PARAM_CBANK
	.align		4
        /*0068*/ 	.byte	0x04, 0x0a
        /*006a*/ 	.short	(.L_25 - .L_24)
	.align		4
.L_24:
        /*006c*/ 	.word	index@(.nv.constant0._Z18mult_matrix_sharedPiS_S_i)
        /*0070*/ 	.short	0x0380
        /*0072*/ 	.short	0x001c


	//----- nvinfo : EIATTR_SW_WAR
	.align		4
.L_25:
        /*0074*/ 	.byte	0x04, 0x36
        /*0076*/ 	.short	(.L_27 - .L_26)
.L_26:
        /*0078*/ 	.word	0x00000008
.L_27:


//--------------------- .nv.info._Z11mult_matrixPiS_S_i --------------------------
	.section	.nv.info._Z11mult_matrixPiS_S_i,"",@"SHT_CUDA_INFO"
	.sectionflags	@""
	.align	4


	//----- nvinfo : EIATTR_CUDA_API_VERSION
	.align		4
        /*0000*/ 	.byte	0x04, 0x37
        /*0002*/ 	.short	(.L_29 - .L_28)
.L_28:
        /*0004*/ 	.word	0x00000082


	//----- nvinfo : EIATTR_KPARAM_INFO
	.align		4
.L_29:
        /*0008*/ 	.byte	0x04, 0x17
        /*000a*/ 	.short	(.L_31 - .L_30)
.L_30:
        /*000c*/ 	.word	0x00000000
        /*0010*/ 	.short	0x0003
        /*0012*/ 	.short	0x0018
        /*0014*/ 	.byte	0x00, 0xf0, 0x11, 0x00


	//----- nvinfo : EIATTR_KPARAM_INFO
	.align		4
.L_31:
        /*0018*/ 	.byte	0x04, 0x17
        /*001a*/ 	.short	(.L_33 - .L_32)
.L_32:
        /*001c*/ 	.word	0x00000000
        /*0020*/ 	.short	0x0002
        /*0022*/ 	.short	0x0010
        /*0024*/ 	.byte	0x00, 0xf5, 0x21, 0x00


	//----- nvinfo : EIATTR_KPARAM_INFO
	.align		4
.L_33:
        /*0028*/ 	.byte	0x04, 0x17
        /*002a*/ 	.short	(.L_35 - .L_34)
.L_34:
        /*002c*/ 	.word	0x00000000
        /*0030*/ 	.short	0x0001
        /*0032*/ 	.short	0x0008
        /*0034*/ 	.byte	0x00, 0xf5, 0x21, 0x00


	//----- nvinfo : EIATTR_KPARAM_INFO
	.align		4
.L_35:
        /*0038*/ 	.byte	0x04, 0x17
        /*003a*/ 	.short	(.L_37 - .L_36)
.L_36:
        /*003c*/ 	.word	0x00000000
        /*0040*/ 	.short	0x0000
        /*0042*/ 	.short	0x0000
        /*0044*/ 	.byte	0x00, 0xf5, 0x21, 0x00


	//----- nvinfo : EIATTR_SPARSE_MMA_MASK
	.align		4
.L_37:
        /*0048*/ 	.byte	0x03, 0x50
        /*004a*/ 	.short	0x0000


	//----- nvinfo : EIATTR_MAXREG_COUNT
	.align		4
        /*004c*/ 	.byte	0x03, 0x1b
        /*004e*/ 	.short	0x00ff


	//----- nvinfo : EIATTR_MERCURY_ISA_VERSION
	.align		4
        /*0050*/ 	.byte	0x03, 0x5f
        /*0052*/ 	.short	0x0101


	//----- nvinfo : EIATTR_VRC_CTA_INIT_COUNT
	.align		4
        /*0054*/ 	.byte	0x02, 0x4a
	.zero		1
	.zero		1


	//----- nvinfo : EIATTR_EXIT_INSTR_OFFSETS
	.align		4
        /*0058*/ 	.byte	0x04, 0x1c
        /*005a*/ 	.short	(.L_39 - .L_38)


	//   ....[0]....
.L_38:
        /*005c*/ 	.word	0x000000c0


	//   ....[1]....
        /*0060*/ 	.word	0x00000650


	//   ....[2]....
        /*0064*/ 	.word	0x000008c0


	//   ....[3]....
        /*0068*/ 	.word	0x00000a80


	//   ....[4]....
        /*006c*/ 	.word	0x00000b30


	//----- nvinfo : EIATTR_CBANK_PARAM_SIZE
	.align		4
.L_39:
        /*0070*/ 	.byte	0x03, 0x19
        /*0072*/ 	.short	0x001c


	//----- nvinfo : EIATTR_PARAM_CBANK
	.align		4
        /*0074*/ 	.byte	0x04, 0x0a
        /*0076*/ 	.short	(.L_41 - .L_40)
	.align		4
.L_40:
        /*0078*/ 	.word	index@(.nv.constant0._Z11mult_matrixPiS_S_i)
        /*007c*/ 	.short	0x0380
        /*007e*/ 	.short	0x001c


	//----- nvinfo : EIATTR_SW_WAR
	.align		4
.L_41:
        /*0080*/ 	.byte	0x04, 0x36
        /*0082*/ 	.short	(.L_43 - .L_42)
.L_42:
        /*0084*/ 	.word	0x00000008
.L_43:


//--------------------- .nv.callgraph             --------------------------
	.section	.nv.callgraph,"",@"SHT_CUDA_CALLGRAPH"
	.align	4
	.sectionentsize	8
	.align		4
        /*0000*/ 	.word	0x00000000
	.align		4
        /*0004*/ 	.word	0xffffffff
	.align		4
        /*0008*/ 	.word	0x00000000
	.align		4
        /*000c*/ 	.word	0xfffffffe
	.align		4
        /*0010*/ 	.word	0x00000000
	.align		4
        /*0014*/ 	.word	0xfffffffd
	.align		4
        /*0018*/ 	.word	0x00000000
	.align		4
        /*001c*/ 	.word	0xfffffffc


//--------------------- .text._Z18mult_matrix_sharedPiS_S_i --------------------------
	.section	.text._Z18mult_matrix_sharedPiS_S_i,"ax",@progbits
	.align	128
        .global         _Z18mult_matrix_sharedPiS_S_i
        .type           _Z18mult_matrix_sharedPiS_S_i,@function
        .size           _Z18mult_matrix_sharedPiS_S_i,(.L_x_8 - _Z18mult_matrix_sharedPiS_S_i)
        .other          _Z18mult_matrix_sharedPiS_S_i,@"STO_CUDA_ENTRY STV_DEFAULT"
_Z18mult_matrix_sharedPiS_S_i:
.text._Z18mult_matrix_sharedPiS_S_i:
[----:B------:R-:W-:Y:S01]  /*0000*/  LDC R1, c[0x0][0x37c] ;  /* 0x0000df00ff017b82 */ /* 0x000fe20000000800 */
[----:B------:R-:W0:Y:S01]  /*0010*/  S2R R7, SR_CTAID.Y ;  /* 0x0000000000077919 */ /* 0x000e220000002600 */
[----:B------:R-:W1:Y:S01]  /*0020*/  LDCU UR6, c[0x0][0x398] ;  /* 0x00007300ff0677ac */ /* 0x000e620008000800 */
[----:B------:R-:W-:Y:S01]  /*0030*/  HFMA2 R18, -RZ, RZ, 0, 0 ;  /* 0x00000000ff127431 */ /* 0x000fe200000001ff */
[----:B------:R-:W0:Y:S01]  /*0040*/  S2R R0, SR_TID.Y ;  /* 0x0000000000007919 */ /* 0x000e220000002200 */
[----:B------:R-:W2:Y:S01]  /*0050*/  LDCU.64 UR8, c[0x0][0x358] ;  /* 0x00006b00ff0877ac */ /* 0x000ea20008000a00 */
[----:B------:R-:W3:Y:S01]  /*0060*/  S2R R8, SR_CTAID.X ;  /* 0x0000000000087919 */ /* 0x000ee20000002500 */
[----:B------:R-:W3:Y:S01]  /*0070*/  S2R R12, SR_TID.X ;  /* 0x00000000000c7919 */ /* 0x000ee20000002100 */
[----:B-1----:R-:W-:Y:S01]  /*0080*/  UISETP.GE.AND UP0, UPT, UR6, 0x46, UPT ;  /* 0x000000460600788c */ /* 0x002fe2000bf06270 */
[----:B0-----:R-:W-:Y:S02]  /*0090*/  IMAD R7, R7, 0x46, R0 ;  /* 0x0000004607077824 */ /* 0x001fe400078e0200 */
[----:B---3--:R-:W-:-:S06]  /*00a0*/  IMAD R8, R8, 0x46, R12 ;  /* 0x0000004608087824 */ /* 0x008fcc00078e020c */
[----:B--2---:R-:W-:Y:S05]  /*00b0*/  BRA.U !UP0, `(.L_x_0) ;  /* 0x0000001508787547 */ /* 0x004fea000b800000 */
[----:B------:R-:W0:Y:S01]  /*00c0*/  S2R R11, SR_CgaCtaId ;  /* 0x00000000000b7919 */ /* 0x000e220000008800 */
[----:B------:R-:W1:Y:S01]  /*00d0*/  LDC.64 R2, c[0x0][0x380] ;  /* 0x0000e000ff027b82 */ /* 0x000e620000000a00 */
[----:B------:R-:W-:Y:S01]  /*00e0*/  MOV R6, 0x400 ;  /* 0x0000040000067802 */ /* 0x000fe20000000f00 */
[----:B------:R-:W-:Y:S01]  /*00f0*/  UMOV UR4, URZ ;  /* 0x000000ff00047c82 */ /* 0x000fe20008000000 */
[----:B------:R-:W-:Y:S01]  /*0100*/  UMOV UR5, UR6 ;  /* 0x0000000600057c82 */ /* 0x000fe20008000000 */
[----:B------:R-:W-:Y:S01]  /*0110*/  MOV R13, RZ ;  /* 0x000000ff000d7202 */ /* 0x000fe20000000f00 */
[----:B------:R-:W-:Y:S01]  /*0120*/  UIMAD.WIDE UR4, UR6, -0x15f15f15, UR4 ;  /* 0xea0ea0eb060478a5 */ /* 0x000fe2000f8e0204 */
[----:B------:R-:W-:Y:S02]  /*0130*/  IADD3 R10, PT, PT, R6, 0x4c90, RZ ;  /* 0x00004c90060a7810 */ /* 0x000fe40007ffe0ff */
[----:B------:R-:W2:Y:S01]  /*0140*/  LDC.64 R4, c[0x0][0x388] ;  /* 0x0000e200ff047b82 */ /* 0x000ea20000000a00 */
[----:B------:R-:W-:Y:S01]  /*0150*/  USHF.R.U32.HI UR4, URZ, 0x1f, UR5 ;  /* 0x0000001fff047899 */ /* 0x000fe20008011605 */
[----:B------:R-:W-:-:S03]  /*0160*/  MOV R18, RZ ;  /* 0x000000ff00127202 */ /* 0x000fc60000000f00 */
[----:B------:R-:W-:Y:S01]  /*0170*/  ULEA.HI.SX32 UR4, UR5, UR4, 0x1a ;  /* 0x0000000405047291 */ /* 0x000fe2000f8fd2ff */
[C---:B0-----:R-:W-:Y:S02]  /*0180*/  LEA R9, R11.reuse, R6, 0x18 ;  /* 0x000000060b097211 */ /* 0x041fe400078ec0ff */
[----:B------:R-:W-:-:S03]  /*0190*/  LEA R10, R11, R10, 0x18 ;  /* 0x0000000a0b0a7211 */ /* 0x000fc600078ec0ff */
[----:B------:R-:W-:Y:S01]  /*01a0*/  IMAD R9, R0, 0x118, R9 ;  /* 0x0000011800097824 */ /* 0x000fe200078e0209 */
[----:B------:R-:W-:Y:S01]  /*01b0*/  LEA R11, R12, R10, 0x2 ;  /* 0x0000000a0c0b7211 */ /* 0x000fe200078e10ff */
[----:B------:R-:W-:-:S03]  /*01c0*/  IMAD R10, R7, UR6, R12 ;  /* 0x00000006070a7c24 */ /* 0x000fc6000f8e020c */
[----:B------:R-:W-:Y:S01]  /*01d0*/  LEA R12, R12, R9, 0x2 ;  /* 0x000000090c0c7211 */ /* 0x000fe200078e10ff */
[----:B------:R-:W-:-:S07]  /*01e0*/  IMAD R6, R0, 0x118, R11 ;  /* 0x0000011800067824 */ /* 0x000fce00078e020b */
.L_x_1:
[C---:B------:R-:W-:Y:S02]  /*01f0*/  IMAD R15, R13.reuse, 0x46, R0 ;  /* 0x000000460d0f7824 */ /* 0x040fe400078e0200 */
[----:B------:R-:W-:Y:S02]  /*0200*/  IMAD R17, R13, 0x46, R10 ;  /* 0x000000460d117824 */ /* 0x000fe400078e020a */
[----:B------:R-:W-:Y:S02]  /*0210*/  IMAD R15, R15, UR6, R8 ;  /* 0x000000060f0f7c24 */ /* 0x000fe4000f8e0208 */
[----:B-1----:R-:W-:-:S04]  /*0220*/  IMAD.WIDE R16, R17, 0x4, R2 ;  /* 0x0000000411107825 */ /* 0x002fc800078e0202 */
[----:B0-2---:R-:W-:Y:S02]  /*0230*/  IMAD.WIDE.U32 R14, R15, 0x4, R4 ;  /* 0x000000040f0e7825 */ /* 0x005fe400078e0004 */
[----:B------:R-:W2:Y:S04]  /*0240*/  LDG.E R16, desc[UR8][R16.64] ;  /* 0x0000000810107981 */ /* 0x000ea8000c1e1900 */
[----:B---3--:R-:W3:Y:S01]  /*0250*/  LDG.E R14, desc[UR8][R14.64] ;  /* 0x000000080e0e7981 */ /* 0x008ee2000c1e1900 */
[----:B------:R-:W-:Y:S02]  /*0260*/  I2FP.F32.S32 R27, R18 ;  /* 0x00000012001b7245 */ /* 0x000fe40000201400 */
[----:B------:R-:W-:-:S04]  /*0270*/  IADD3 R13, PT, PT, R13, 0x1, RZ ;  /* 0x000000010d0d7810 */ /* 0x000fc80007ffe0ff */
[----:B------:R-:W-:Y:S02]  /*0280*/  ISETP.NE.AND P0, PT, R13, UR4, PT ;  /* 0x000000040d007c0c */ /* 0x000fe4000bf05270 */
[----:B--2---:R-:W-:Y:S02]  /*0290*/  I2FP.F32.S32 R19, R16 ;  /* 0x0000001000137245 */ /* 0x004fe40000201400 */
[----:B---3--:R-:W-:-:S03]  /*02a0*/  I2FP.F32.S32 R23, R14 ;  /* 0x0000000e00177245 */ /* 0x008fc60000201400 */
[----:B------:R-:W-:Y:S04]  /*02b0*/  STS [R12], R19 ;  /* 0x000000130c007388 */ /* 0x000fe80000000800 */
[----:B------:R-:W-:Y:S01]  /*02c0*/  STS [R6], R23 ;  /* 0x0000001706007388 */ /* 0x000fe20000000800 */
[----:B------:R-:W-:Y:S06]  /*02d0*/  BAR.SYNC.DEFER_BLOCKING 0x0 ;  /* 0x0000000000007b1d */ /* 0x000fec0000010000 */
[----:B------:R-:W-:Y:S04]  /*02e0*/  LDS R25, [R11] ;  /* 0x000000000b197984 */ /* 0x000fe80000000800 */
[----:B------:R-:W0:Y:S04]  /*02f0*/  LDS.64 R20, [R9] ;  /* 0x0000000009147984 */ /* 0x000e280000000a00 */
[----:B------:R-:W1:Y:S04]  /*0300*/  LDS R22, [R11+0x118] ;  /* 0x000118000b167984 */ /* 0x000e680000000800 */
[----:B------:R-:W-:Y:S04]  /*0310*/  LDS.64 R14, [R9+0x8] ;  /* 0x00000800090e7984 */ /* 0x000fe80000000a00 */
[----:B------:R-:W-:Y:S04]  /*0320*/  LDS R18, [R11+0x348] ;  /* 0x000348000b127984 */ /* 0x000fe80000000800 */
[----:B------:R-:W-:Y:S01]  /*0330*/  LDS R23, [R11+0x460] ;  /* 0x000460000b177984 */ /* 0x000fe20000000800 */
[----:B0-----:R-:W-:-:S03]  /*0340*/  FFMA R20, R20, R25, R27 ;  /* 0x0000001914147223 */ /* 0x001fc6000000001b */
[----:B------:R-:W0:Y:S03]  /*0350*/  LDS R25, [R11+0x230] ;  /* 0x000230000b197984 */ /* 0x000e260000000800 */
[----:B------:R-:W2:Y:S02]  /*0360*/  F2I.TRUNC.NTZ R20, R20 ;  /* 0x0000001400147305 */ /* 0x000ea4000020f100 */
[----:B--2---:R-:W-:Y:S02]  /*0370*/  I2FP.F32.S32 R17, R20 ;  /* 0x0000001400117245 */ /* 0x004fe40000201400 */
[----:B------:R-:W-:Y:S03]  /*0380*/  LDS R20, [R11+0x578] ;  /* 0x000578000b147984 */ /* 0x000fe60000000800 */
[----:B-1----:R-:W-:-:S02]  /*0390*/  FFMA R21, R22, R21, R17 ;  /* 0x0000001516157223 */ /* 0x002fc40000000011 */
[----:B------:R-:W-:Y:S04]  /*03a0*/  LDS R22, [R11+0xc08] ;  /* 0x000c08000b167984 */ /* 0x000fe80000000800 */
[----:B------:R-:W1:Y:S02]  /*03b0*/  F2I.TRUNC.NTZ R21, R21 ;  /* 0x0000001500157305 */ /* 0x000e64000020f100 */
[----:B-1----:R-:W-:Y:S02]  /*03c0*/  I2FP.F32.S32 R17, R21 ;  /* 0x0000001500117245 */ /* 0x002fe40000201400 */
[----:B------:R-:W-:Y:S03]  /*03d0*/  LDS R21, [R11+0x690] ;  /* 0x000690000b157984 */ /* 0x000fe60000000800 */
[----:B0-----:R-:W-:-:S02]  /*03e0*/  FFMA R14, R14, R25, R17 ;  /* 0x000000190e0e7223 */ /* 0x001fc40000000011 */
[----:B------:R-:W0:Y:S04]  /*03f0*/  LDS.64 R16, [R9+0x10] ;  /* 0x0000100009107984 */ /* 0x000e280000000a00 */
[----:B------:R-:W1:Y:S02]  /*0400*/  F2I.TRUNC.NTZ R14, R14 ;  /* 0x0000000e000e7305 */ /* 0x000e64000020f100 */
[----:B-1----:R-:W-:-:S05]  /*0410*/  I2FP.F32.S32 R19, R14 ;  /* 0x0000000e00137245 */ /* 0x002fca0000201400 */
[----:B------:R-:W-:-:S06]  /*0420*/  FFMA R18, R18, R15, R19 ;  /* 0x0000000f12127223 */ /* 0x000fcc0000000013 */
[----:B------:R-:W1:Y:S02]  /*0430*/  F2I.TRUNC.NTZ R18, R18 ;  /* 0x0000001200127305 */ /* 0x000e64000020f100 */
[----:B-1----:R-:W-:Y:S02]  /*0440*/  I2FP.F32.S32 R15, R18 ;  /* 0x00000012000f7245 */ /* 0x002fe40000201400 */
[----:B------:R-:W-:Y:S03]  /*0450*/  LDS R18, [R11+0x9d8] ;  /* 0x0009d8000b127984 */ /* 0x000fe60000000800 */
[----:B0-----:R-:W-:Y:S02]  /*0460*/  FFMA R16, R16, R23, R15 ;  /* 0x0000001710107223 */ /* 0x001fe4000000000f */
[----:B------:R-:W0:Y:S04]  /*0470*/  LDS.64 R14, [R9+0x18] ;  /* 0x00001800090e7984 */ /* 0x000e280000000a00 */
[----:B------:R-:W1:Y:S01]  /*0480*/  F2I.TRUNC.NTZ R16, R16 ;  /* 0x0000001000107305 */ /* 0x000e62000020f100 */
[----:B------:R-:W-:Y:S01]  /*0490*/  LDS R23, [R11+0x8c0] ;  /* 0x0008c0000b177984 */ /* 0x000fe20000000800 */
[----:B-1----:R-:W-:-:S05]  /*04a0*/  I2FP.F32.S32 R19, R16 ;  /* 0x0000001000137245 */ /* 0x002fca0000201400 */
[----:B------:R-:W-:Y:S02]  /*04b0*/  FFMA R19, R20, R17, R19 ;  /* 0x0000001114137223 */ /* 0x000fe40000000013 */
[----:B------:R-:W1:Y:S04]  /*04c0*/  LDS R20, [R11+0x7a8] ;  /* 0x0007a8000b147984 */ /* 0x000e680000000800 */
[----:B------:R-:W2:Y:S02]  /*04d0*/  F2I.TRUNC.NTZ R19, R19 ;  /* 0x0000001300137305 */ /* 0x000ea4000020f100 */
[----:B--2---:R-:W-:-:S05]  /*04e0*/  I2FP.F32.S32 R17, R19 ;  /* 0x0000001300117245 */ /* 0x004fca0000201400 */
[----:B0-----:R-:W-:Y:S02]  /*04f0*/  FFMA R14, R14, R21, R17 ;  /* 0x000000150e0e7223 */ /* 0x001fe40000000011 */
[----:B------:R-:W0:Y:S04]  /*0500*/  LDS.64 R16, [R9+0x20] ;  /* 0x0000200009107984 */ /* 0x000e280000000a00 */
[----:B------:R-:W2:Y:S02]  /*0510*/  F2I.TRUNC.NTZ R14, R14 ;  /* 0x0000000e000e7305 */ /* 0x000ea4000020f100 */
[----:B--2---:R-:W-:-:S05]  /*0520*/  I2FP.F32.S32 R21, R14 ;  /* 0x0000000e00157245 */ /* 0x004fca0000201400 */
[----:B-1----:R-:W-:Y:S02]  /*0530*/  FFMA R20, R20, R15, R21 ;  /* 0x0000000f14147223 */ /* 0x002fe40000000015 */
[----:B------:R-:W-:Y:S04]  /*0540*/  LDS R21, [R11+0xaf0] ;  /* 0x000af0000b157984 */ /* 0x000fe80000000800 */
[----:B------:R-:W1:Y:S02]  /*0550*/  F2I.TRUNC.NTZ R20, R20 ;  /* 0x0000001400147305 */ /* 0x000e64000020f100 */
[----:B-1----:R-:W-:Y:S02]  /*0560*/  I2FP.F32.S32 R15, R20 ;  /* 0x00000014000f7245 */ /* 0x002fe40000201400 */
[----:B------:R-:W-:Y:S03]  /*0570*/  LDS R20, [R11+0xe38] ;  /* 0x000e38000b147984 */ /* 0x000fe60000000800 */
[----:B0-----:R-:W-:-:S02]  /*0580*/  FFMA R16, R16, R23, R15 ;  /* 0x0000001710107223 */ /* 0x001fc4000000000f */
[----:B------:R-:W0:Y:S04]  /*0590*/  LDS.64 R14, [R9+0x28] ;  /* 0x00002800090e7984 */ /* 0x000e280000000a00 */
[----:B------:R-:W1:Y:S01]  /*05a0*/  F2I.TRUNC.NTZ R16, R16 ;  /* 0x0000001000107305 */ /* 0x000e62000020f100 */
[----:B------:R-:W-:Y:S01]  /*05b0*/  LDS R23, [R11+0xf50] ;  /* 0x000f50000b177984 */ /* 0x000fe20000000800 */
[----:B-1----:R-:W-:-:S05]  /*05c0*/  I2FP.F32.S32 R19, R16 ;  /* 0x0000001000137245 */ /* 0x002fca0000201400 */
[----:B------:R-:W-:-:S06]  /*05d0*/  FFMA R18, R18, R17, R19 ;  /* 0x0000001112127223 */ /* 0x000fcc0000000013 */
[----:B------:R-:W1:Y:S02]  /*05e0*/  F2I.TRUNC.NTZ R18, R18 ;  /* 0x0000001200127305 */ /* 0x000e64000020f100 */
[----:B-1----:R-:W-:Y:S02]  /*05f0*/  I2FP.F32.S32 R17, R18 ;  /* 0x0000001200117245 */ /* 0x002fe40000201400 */
[----:B------:R-:W-:Y:S03]  /*0600*/  LDS R18, [R11+0x1068] ;  /* 0x001068000b127984 */ /* 0x000fe60000000800 */
[----:B0-----:R-:W-:Y:S02]  /*0610*/  FFMA R14, R14, R21, R17 ;  /* 0x000000150e0e7223 */ /* 0x001fe40000000011 */
[----:B------:R-:W-:Y:S04]  /*0620*/  LDS R21, [R11+0xd20] ;  /* 0x000d20000b157984 */ /* 0x000fe80000000800 */
[----:B------:R-:W0:Y:S01]  /*0630*/  F2I.TRUNC.NTZ R14, R14 ;  /* 0x0000000e000e7305 */ /* 0x000e22000020f100 */
[----:B------:R-:W1:Y:S01]  /*0640*/  LDS.64 R16, [R9+0x30] ;  /* 0x0000300009107984 */ /* 0x000e620000000a00 */
[----:B0-----:R-:W-:-:S05]  /*0650*/  I2FP.F32.S32 R19, R14 ;  /* 0x0000000e00137245 */ /* 0x001fca0000201400 */
[----:B------:R-:W-:Y:S02]  /*0660*/  FFMA R19, R22, R15, R19 ;  /* 0x0000000f16137223 */ /* 0x000fe40000000013 */
[----:B------:R-:W-:Y:S04]  /*0670*/  LDS R22, [R11+0x1298] ;  /* 0x001298000b167984 */ /* 0x000fe80000000800 */
[----:B------:R-:W0:Y:S02]  /*0680*/  F2I.TRUNC.NTZ R19, R19 ;  /* 0x0000001300137305 */ /* 0x000e24000020f100 */
[----:B0-----:R-:W-:-:S05]  /*0690*/  I2FP.F32.S32 R15, R19 ;  /* 0x00000013000f7245 */ /* 0x001fca0000201400 */
[----:B-1----:R-:W-:Y:S02]  /*06a0*/  FFMA R16, R16, R21, R15 ;  /* 0x0000001510107223 */ /* 0x002fe4000000000f */
[----:B------:R-:W0:Y:S04]  /*06b0*/  LDS.64 R14, [R9+0x38] ;  /* 0x00003800090e7984 */ /* 0x000e280000000a00 */
[----:B------:R-:W1:Y:S02]  /*06c0*/  F2I.TRUNC.NTZ R16, R16 ;  /* 0x0000001000107305 */ /* 0x000e64000020f100 */
[----:B-1----:R-:W-:-:S05]  /*06d0*/  I2FP.F32.S32 R21, R16 ;  /* 0x0000001000157245 */ /* 0x002fca0000201400 */
[----:B------:R-:W-:Y:S02]  /*06e0*/  FFMA R20, R20, R17, R21 ;  /* 0x0000001114147223 */ /* 0x000fe40000000015 */
        /* <DEDUP_REMOVED lines=226> */
[----:B-1----:R-:W-:-:S05]  /*1510*/  I2FP.F32.S32 R15, R18 ;  /* 0x00000012000f7245 */ /* 0x002fca0000201400 */
        /* <DEDUP_REMOVED lines=11> */
[----:B------:R-:W1:Y:S01]  /*15d0*/  F2I.TRUNC.NTZ R21, R21 ;  /* 0x0000001500157305 */ /* 0x000e62000020f100 */
[----:B------:R-:W2:Y:S01]  /*15e0*/  LDS R14, [R11+0x4b78] ;  /* 0x004b78000b0e7984 */ /* 0x000ea20000000800 */
[----:B-1----:R-:W-:-:S05]  /*15f0*/  I2FP.F32.S32 R23, R21 ;  /* 0x0000001500177245 */ /* 0x002fca0000201400 */
[----:B------:R-:W-:-:S04]  /*1600*/  FFMA R20, R20, R15, R23 ;  /* 0x0000000f14147223 */ /* 0x000fc80000000017 */
[----:B------:R-:W1:Y:S02]  /*1610*/  F2I.TRUNC.NTZ R15, R20 ;  /* 0x00000014000f7305 */ /* 0x000e64000020f100 */
[----:B-1----:R-:W-:-:S05]  /*1620*/  I2FP.F32.S32 R15, R15 ;  /* 0x0000000f000f7245 */ /* 0x002fca0000201400 */
[----:B0-----:R-:W-:-:S06]  /*1630*/  FFMA R15, R16, R19, R15 ;  /* 0x00000013100f7223 */ /* 0x001fcc000000000f */
[----:B------:R-:W0:Y:S02]  /*1640*/  F2I.TRUNC.NTZ R15, R15 ;  /* 0x0000000f000f7305 */ /* 0x000e24000020f100 */
[----:B0-----:R-:W-:-:S05]  /*1650*/  I2FP.F32.S32 R19, R15 ;  /* 0x0000000f00137245 */ /* 0x001fca0000201400 */
[----:B--2---:R-:W-:-:S04]  /*1660*/  FFMA R14, R14, R17, R19 ;  /* 0x000000110e0e7223 */ /* 0x004fc80000000013 */
[----:B------:R0:W3:Y:S01]  /*1670*/  F2I.TRUNC.NTZ R18, R14 ;  /* 0x0000000e00127305 */ /* 0x0000e2000020f100 */
[----:B------:R-:W-:Y:S06]  /*1680*/  BAR.SYNC.DEFER_BLOCKING 0x0 ;  /* 0x0000000000007b1d */ /* 0x000fec0000010000 */
[----:B------:R-:W-:Y:S05]  /*1690*/  @P0 BRA `(.L_x_1) ;  /* 0xffffffe800d40947 */ /* 0x000fea000383ffff */
.L_x_0:
[----:B------:R-:W1:Y:S01]  /*16a0*/  LDC.64 R2, c[0x0][0x390] ;  /* 0x0000e400ff027b82 */ /* 0x000e620000000a00 */
[----:B------:R-:W-:-:S04]  /*16b0*/  IMAD R7, R7, UR6, R8 ;  /* 0x0000000607077c24 */ /* 0x000fc8000f8e0208 */
[----:B-1----:R-:W-:-:S05]  /*16c0*/  IMAD.WIDE R2, R7, 0x4, R2 ;  /* 0x0000000407027825 */ /* 0x002fca00078e0202 */
[----:B---3--:R-:W-:Y:S01]  /*16d0*/  STG.E desc[UR8][R2.64], R18 ;  /* 0x0000001202007986 */ /* 0x008fe2000c101908 */
[----:B------:R-:W-:Y:S05]  /*16e0*/  EXIT ;  /* 0x000000000000794d */ /* 0x000fea0003800000 */
.L_x_2:
[----:B------:R-:W-:-:S00]  /*16f0*/  BRA `(.L_x_2) ;  /* 0xfffffffc00fc7947 */ /* 0x000fc0000383ffff */
[----:B------:R-:W-:-:S00]  /*1700*/  NOP ;  /* 0x0000000000007918 */ /* 0x000fc00000000000 */
[----:B------:R-:W-:-:S00]  /*1710*/  NOP ;  /* 0x0000000000007918 */ /* 0x000fc00000000000 */
[----:B------:R-:W-:-:S00]  /*1720*/  NOP ;  /* 0x0000000000007918 */ /* 0x000fc00000000000 */
[----:B------:R-:W-:-:S00]  /*1730*/  NOP ;  /* 0x0000000000007918 */ /* 0x000fc00000000000 */
[----:B------:R-:W-:-:S00]  /*1740*/  NOP ;  /* 0x0000000000007918 */ /* 0x000fc00000000000 */
[----:B------:R-:W-:-:S00]  /*1750*/  NOP ;  /* 0x0000000000007918 */ /* 0x000fc00000000000 */
[----:B------:R-:W-:-:S00]  /*1760*/  NOP ;  /* 0x0000000000007918 */ /* 0x000fc00000000000 */
[----:B------:R-:W-:-:S00]  /*1770*/  NOP ;  /* 0x0000000000007918 */ /* 0x000fc00000000000 */
.L_x_8:


//--------------------- .text._Z11mult_matrixPiS_S_i --------------------------
	.section	.text._Z11mult_matrixPiS_S_i,"ax",@progbits
	.align	128
        .global         _Z11mult_matrixPiS_S_i
        .type           _Z11mult_matrixPiS_S_i,@function
        .size           _Z11mult_matrixPiS_S_i,(.L_x_9 - _Z11mult_matrixPiS_S_i)
        .other          _Z11mult_matrixPiS_S_i,@"STO_CUDA_ENTRY STV_DEFAULT"
_Z11mult_matrixPiS_S_i:
.text._Z11mult_matrixPiS_S_i:
[----:B------:R-:W-:Y:S01]  /*0000*/  LDC R1, c[0x0][0x37c] ;  /* 0x0000df00ff017b82 */ /* 0x000fe20000000800 */
[----:B------:R-:W0:Y:S01]  /*0010*/  S2R R0, SR_CTAID.X ;  /* 0x0000000000007919 */ /* 0x000e220000002500 */
[----:B------:R-:W0:Y:S01]  /*0020*/  LDCU UR4, c[0x0][0x360] ;  /* 0x00006c00ff0477ac */ /* 0x000e220008000800 */
[----:B------:R-:W0:Y:S01]  /*0030*/  S2R R3, SR_TID.X ;  /* 0x0000000000037919 */ /* 0x000e220000002100 */
[----:B------:R-:W1:Y:S01]  /*0040*/  LDCU UR5, c[0x0][0x364] ;  /* 0x00006c80ff0577ac */ /* 0x000e620008000800 */
[----:B------:R-:W1:Y:S01]  /*0050*/  S2R R5, SR_CTAID.Y ;  /* 0x0000000000057919 */ /* 0x000e620000002600 */
[----:B------:R-:W2:Y:S01]  /*0060*/  LDCU UR18, c[0x0][0x398] ;  /* 0x00007300ff1277ac */ /* 0x000ea20008000800 */
[----:B------:R-:W1:Y:S01]  /*0070*/  S2R R2, SR_TID.Y ;  /* 0x0000000000027919 */ /* 0x000e620000002200 */
[----:B0-----:R-:W-:Y:S02]  /*0080*/  IMAD R0, R0, UR4, R3 ;  /* 0x0000000400007c24 */ /* 0x001fe4000f8e0203 */
[----:B-1----:R-:W-:-:S05]  /*0090*/  IMAD R5, R5, UR5, R2 ;  /* 0x0000000505057c24 */ /* 0x002fca000f8e0202 */
[----:B------:R-:W-:-:S04]  /*00a0*/  VIMNMX R2, PT, PT, R0, R5, !PT ;  /* 0x0000000500027248 */ /* 0x000fc80007fe0100 */
[----:B--2---:R-:W-:-:S13]  /*00b0*/  ISETP.GE.AND P0, PT, R2, UR18, PT ;  /* 0x0000001202007c0c */ /* 0x004fda000bf06270 */
[----:B------:R-:W-:Y:S05]  /*00c0*/  @P0 EXIT ;  /* 0x000000000000094d */ /* 0x000fea0003800000 */
[----:B------:R-:W0:Y:S01]  /*00d0*/  LDC.64 R2, c[0x0][0x390] ;  /* 0x0000e400ff027b82 */ /* 0x000e220000000a00 */
[----:B------:R-:W1:Y:S01]  /*00e0*/  LDCU.64 UR16, c[0x0][0x358] ;  /* 0x00006b00ff1077ac */ /* 0x000e620008000a00 */
[----:B------:R-:W-:Y:S01]  /*00f0*/  IMAD R5, R5, UR18, RZ ;  /* 0x0000001205057c24 */ /* 0x000fe2000f8e02ff */
[----:B------:R-:W-:Y:S01]  /*0100*/  MOV R4, RZ ;  /* 0x000000ff00047202 */ /* 0x000fe20000000f00 */
[----:B------:R-:W-:-:S03]  /*0110*/  UISETP.GE.U32.AND UP0, UPT, UR18, 0x8, UPT ;  /* 0x000000081200788c */ /* 0x000fc6000bf06070 */
[----:B------:R-:W-:-:S05]  /*0120*/  IADD3 R7, PT, PT, R0, R5, RZ ;  /* 0x0000000500077210 */ /* 0x000fca0007ffe0ff */
[----:B0-----:R-:W-:-:S04]  /*0130*/  IMAD.WIDE R2, R7, 0x4, R2 ;  /* 0x0000000407027825 */ /* 0x001fc800078e0202 */
[----:B------:R-:W-:Y:S01]  /*0140*/  HFMA2 R7, -RZ, RZ, 0, 0 ;  /* 0x00000000ff077431 */ /* 0x000fe200000001ff */
[----:B-1----:R0:W-:Y:S01]  /*0150*/  STG.E desc[UR16][R2.64], RZ ;  /* 0x000000ff02007986 */ /* 0x0021e2000c101910 */
[----:B------:R-:W-:Y:S05]  /*0160*/  BRA.U !UP0, `(.L_x_3) ;  /* 0x0000000508307547 */ /* 0x000fea000b800000 */
[----:B------:R-:W1:Y:S01]  /*0170*/  LDCU.128 UR20, c[0x0][0x380] ;  /* 0x00007000ff1477ac */ /* 0x000e620008000c00 */
[----:B------:R-:W-:Y:S01]  /*0180*/  MOV R4, R0 ;  /* 0x0000000000047202 */ /* 0x000fe20000000f00 */
[----:B------:R-:W-:-:S04]  /*0190*/  ULOP3.LUT UR4, UR18, 0x7ffffff8, URZ, 0xc0, !UPT ;  /* 0x7ffffff812047892 */ /* 0x000fc8000f8ec0ff */
[----:B------:R-:W-:Y:S01]  /*01a0*/  UIADD3 UR4, UPT, UPT, -UR4, URZ, URZ ;  /* 0x000000ff04047290 */ /* 0x000fe2000fffe1ff */
[----:B-1----:R-:W-:Y:S01]  /*01b0*/  MOV R6, UR20 ;  /* 0x0000001400067c02 */ /* 0x002fe20008000f00 */
[----:B------:R-:W-:Y:S01]  /*01c0*/  UIMAD.WIDE UR6, UR18, 0xc, UR22 ;  /* 0x0000000c120678a5 */ /* 0x000fe2000f8e0216 */
[----:B------:R-:W-:Y:S01]  /*01d0*/  MOV R7, UR21 ;  /* 0x0000001500077c02 */ /* 0x000fe20008000f00 */
[----:B------:R-:W-:Y:S02]  /*01e0*/  UIMAD.WIDE UR8, UR18, 0x10, UR22 ;  /* 0x00000010120878a5 */ /* 0x000fe4000f8e0216 */
[----:B------:R-:W-:Y:S01]  /*01f0*/  UIMAD.WIDE UR10, UR18, 0x14, UR22 ;  /* 0x00000014120a78a5 */ /* 0x000fe2000f8e0216 */
[----:B------:R-:W-:Y:S01]  /*0200*/  IMAD.WIDE.U32 R6, R5, 0x4, R6 ;  /* 0x0000000405067825 */ /* 0x000fe200078e0006 */
[----:B------:R-:W-:Y:S02]  /*0210*/  UIMAD.WIDE UR12, UR18, 0x18, UR22 ;  /* 0x00000018120c78a5 */ /* 0x000fe4000f8e0216 */
[----:B------:R-:W-:Y:S01]  /*0220*/  UIMAD.WIDE UR14, UR18, 0x1c, UR22 ;  /* 0x0000001c120e78a5 */ /* 0x000fe2000f8e0216 */
[----:B------:R-:W-:-:S04]  /*0230*/  IADD3 R6, P0, PT, R6, 0x10, RZ ;  /* 0x0000001006067810 */ /* 0x000fc80007f1e0ff */
[----:B------:R-:W-:Y:S02]  /*0240*/  IADD3.X R9, PT, PT, RZ, R7, RZ, P0, !PT ;  /* 0x00000007ff097210 */ /* 0x000fe400007fe4ff */
[----:B------:R-:W-:-:S07]  /*0250*/  MOV R7, RZ ;  /* 0x000000ff00077202 */ /* 0x000fce0000000f00 */
.L_x_4:
[----:B------:R-:W-:Y:S01]  /*0260*/  HFMA2 R11, -RZ, RZ, 0, 2.384185791015625e-07 ;  /* 0x00000004ff0b7431 */ /* 0x000fe200000001ff */
[----:B------:R-:W-:-:S05]  /*0270*/  MOV R8, R6 ;  /* 0x0000000600087202 */ /* 0x000fca0000000f00 */
[----:B--2---:R-:W2:Y:S01]  /*0280*/  LDG.E R6, desc[UR16][R8.64+-0x10] ;  /* 0xfffff01008067981 */ /* 0x004ea2000c1e1900 */
[----:B------:R-:W-:-:S06]  /*0290*/  IMAD.WIDE R10, R4, R11, UR22 ;  /* 0x00000016040a7e25 */ /* 0x000fcc000f8e020b */
[----:B------:R-:W2:Y:S01]  /*02a0*/  LDG.E R10, desc[UR16][R10.64] ;  /* 0x000000100a0a7981 */ /* 0x000ea2000c1e1900 */
[----:B------:R-:W-:-:S06]  /*02b0*/  UIMAD.WIDE UR20, UR18, 0x4, UR22 ;  /* 0x00000004121478a5 */ /* 0x000fcc000f8e0216 */
[----:B------:R-:W-:Y:S02]  /*02c0*/  MOV R12, UR20 ;  /* 0x00000014000c7c02 */ /* 0x000fe40008000f00 */
[----:B------:R-:W-:Y:S01]  /*02d0*/  MOV R13, UR21 ;  /* 0x00000015000d7c02 */ /* 0x000fe20008000f00 */
[----:B--2---:R-:W-:Y:S02]  /*02e0*/  IMAD R15, R6, R10, R7 ;  /* 0x0000000a060f7224 */ /* 0x004fe400078e0207 */
[----:B------:R-:W-:-:S03]  /*02f0*/  IMAD.WIDE R6, R4, 0x4, R12 ;  /* 0x0000000404067825 */ /* 0x000fc600078e020c */
[----:B------:R1:W-:Y:S04]  /*0300*/  STG.E desc[UR16][R2.64], R15 ;  /* 0x0000000f02007986 */ /* 0x0003e8000c101910 */
[----:B------:R-:W2:Y:S04]  /*0310*/  LDG.E R6, desc[UR16][R6.64] ;  /* 0x0000001006067981 */ /* 0x000ea8000c1e1900 */
[----:B------:R-:W2:Y:S01]  /*0320*/  LDG.E R14, desc[UR16][R8.64+-0xc] ;  /* 0xfffff410080e7981 */ /* 0x000ea2000c1e1900 */
[----:B------:R-:W-:-:S06]  /*0330*/  UIMAD.WIDE UR20, UR18, 0x8, UR22 ;  /* 0x00000008121478a5 */ /* 0x000fcc000f8e0216 */
[----:B------:R-:W-:Y:S02]  /*0340*/  MOV R12, UR20 ;  /* 0x00000014000c7c02 */ /* 0x000fe40008000f00 */
[----:B------:R-:W-:-:S03]  /*0350*/  MOV R13, UR21 ;  /* 0x00000015000d7c02 */ /* 0x000fc60008000f00 */
[----:B------:R-:W-:-:S04]  /*0360*/  IMAD.WIDE R10, R4, 0x4, R12 ;  /* 0x00000004040a7825 */ /* 0x000fc800078e020c */
[----:B--2---:R-:W-:-:S05]  /*0370*/  IMAD R17, R14, R6, R15 ;  /* 0x000000060e117224 */ /* 0x004fca00078e020f */
[----:B------:R2:W-:Y:S04]  /*0380*/  STG.E desc[UR16][R2.64], R17 ;  /* 0x0000001102007986 */ /* 0x0005e8000c101910 */
[----:B------:R-:W1:Y:S04]  /*0390*/  LDG.E R10, desc[UR16][R10.64] ;  /* 0x000000100a0a7981 */ /* 0x000e68000c1e1900 */
[----:B------:R-:W1:Y:S01]  /*03a0*/  LDG.E R12, desc[UR16][R8.64+-0x8] ;  /* 0xfffff810080c7981 */ /* 0x000e62000c1e1900 */
[----:B------:R-:W-:-:S05]  /*03b0*/  HFMA2 R13, -RZ, RZ, 0, 2.384185791015625e-07 ;  /* 0x00000004ff0d7431 */ /* 0x000fca00000001ff */
[----:B------:R-:W-:-:S04]  /*03c0*/  IMAD.WIDE R6, R4, R13, UR6 ;  /* 0x0000000604067e25 */ /* 0x000fc8000f8e020d */
[----:B-1----:R-:W-:-:S05]  /*03d0*/  IMAD R15, R12, R10, R17 ;  /* 0x0000000a0c0f7224 */ /* 0x002fca00078e0211 */
[----:B------:R1:W-:Y:S04]  /*03e0*/  STG.E desc[UR16][R2.64], R15 ;  /* 0x0000000f02007986 */ /* 0x0003e8000c101910 */
[----:B------:R-:W3:Y:S04]  /*03f0*/  LDG.E R6, desc[UR16][R6.64] ;  /* 0x0000001006067981 */ /* 0x000ee8000c1e1900 */
[----:B------:R-:W3:Y:S02]  /*0400*/  LDG.E R12, desc[UR16][R8.64+-0x4] ;  /* 0xfffffc10080c7981 */ /* 0x000ee4000c1e1900 */
[----:B---3--:R-:W-:-:S02]  /*0410*/  IMAD R19, R12, R6, R15 ;  /* 0x000000060c137224 */ /* 0x008fc400078e020f */
[----:B------:R-:W-:-:S03]  /*0420*/  IMAD.WIDE R12, R4, R13, UR8 ;  /* 0x00000008040c7e25 */ /* 0x000fc6000f8e020d */
[----:B------:R3:W-:Y:S04]  /*0430*/  STG.E desc[UR16][R2.64], R19 ;  /* 0x0000001302007986 */ /* 0x0007e8000c101910 */
[----:B------:R-:W2:Y:S04]  /*0440*/  LDG.E R12, desc[UR16][R12.64] ;  /* 0x000000100c0c7981 */ /* 0x000ea8000c1e1900 */
[----:B------:R-:W2:Y:S01]  /*0450*/  LDG.E R10, desc[UR16][R8.64] ;  /* 0x00000010080a7981 */ /* 0x000ea2000c1e1900 */
[----:B------:R-:W-:Y:S02]  /*0460*/  IMAD.MOV.U32 R11, RZ, RZ, 0x4 ;  /* 0x00000004ff0b7424 */ /* 0x000fe400078e00ff */
[----:B--2---:R-:W-:-:S02]  /*0470*/  IMAD R17, R10, R12, R19 ;  /* 0x0000000c0a117224 */ /* 0x004fc400078e0213 */
[----:B------:R-:W-:-:S03]  /*0480*/  IMAD.WIDE R10, R4, R11, UR10 ;  /* 0x0000000a040a7e25 */ /* 0x000fc6000f8e020b */
[----:B------:R2:W-:Y:S04]  /*0490*/  STG.E desc[UR16][R2.64], R17 ;  /* 0x0000001102007986 */ /* 0x0005e8000c101910 */
[----:B------:R-:W4:Y:S04]  /*04a0*/  LDG.E R10, desc[UR16][R10.64] ;  /* 0x000000100a0a7981 */ /* 0x000f28000c1e1900 */
[----:B------:R-:W4:Y:S01]  /*04b0*/  LDG.E R6, desc[UR16][R8.64+0x4] ;  /* 0x0000041008067981 */ /* 0x000f22000c1e1900 */
[----:B-1----:R-:W-:-:S05]  /*04c0*/  MOV R15, 0x4 ;  /* 0x00000004000f7802 */ /* 0x002fca0000000f00 */
[----:B------:R-:W-:-:S04]  /*04d0*/  IMAD.WIDE R14, R4, R15, UR12 ;  /* 0x0000000c040e7e25 */ /* 0x000fc8000f8e020f */
[----:B----4-:R-:W-:-:S05]  /*04e0*/  IMAD R21, R6, R10, R17 ;  /* 0x0000000a06157224 */ /* 0x010fca00078e0211 */
[----:B------:R2:W-:Y:S04]  /*04f0*/  STG.E desc[UR16][R2.64], R21 ;  /* 0x0000001502007986 */ /* 0x0005e8000c101910 */
[----:B------:R-:W3:Y:S04]  /*0500*/  LDG.E R14, desc[UR16][R14.64] ;  /* 0x000000100e0e7981 */ /* 0x000ee8000c1e1900 */
[----:B------:R-:W3:Y:S01]  /*0510*/  LDG.E R6, desc[UR16][R8.64+0x8] ;  /* 0x0000081008067981 */ /* 0x000ee2000c1e1900 */
[----:B------:R-:W-:-:S05]  /*0520*/  HFMA2 R13, -RZ, RZ, 0, 2.384185791015625e-07 ;  /* 0x00000004ff0d7431 */ /* 0x000fca00000001ff */
[----:B------:R-:W-:-:S04]  /*0530*/  IMAD.WIDE R12, R4, R13, UR14 ;  /* 0x0000000e040c7e25 */ /* 0x000fc8000f8e020d */
[----:B---3--:R-:W-:-:S05]  /*0540*/  IMAD R19, R6, R14, R21 ;  /* 0x0000000e06137224 */ /* 0x008fca00078e0215 */
[----:B------:R2:W-:Y:S04]  /*0550*/  STG.E desc[UR16][R2.64], R19 ;  /* 0x0000001302007986 */ /* 0x0005e8000c101910 */
[----:B------:R-:W3:Y:S04]  /*0560*/  LDG.E R12, desc[UR16][R12.64] ;  /* 0x000000100c0c7981 */ /* 0x000ee8000c1e1900 */
[----:B------:R-:W3:Y:S01]  /*0570*/  LDG.E R6, desc[UR16][R8.64+0xc] ;  /* 0x00000c1008067981 */ /* 0x000ee2000c1e1900 */
[----:B------:R-:W-:-:S04]  /*0580*/  UIADD3 UR4, UPT, UPT, UR4, 0x8, URZ ;  /* 0x0000000804047890 */ /* 0x000fc8000fffe0ff */
[----:B------:R-:W-:Y:S01]  /*0590*/  UISETP.NE.AND UP0, UPT, UR4, URZ, UPT ;  /* 0x000000ff0400728c */ /* 0x000fe2000bf05270 */
[----:B------:R-:W-:-:S04]  /*05a0*/  MOV R11, UR18 ;  /* 0x00000012000b7c02 */ /* 0x000fc80008000f00 */
[----:B------:R-:W-:Y:S01]  /*05b0*/  LEA R4, R11, R4, 0x3 ;  /* 0x000000040b047211 */ /* 0x000fe200078e18ff */
[----:B---3--:R-:W-:-:S05]  /*05c0*/  IMAD R7, R6, R12, R19 ;  /* 0x0000000c06077224 */ /* 0x008fca00078e0213 */
[----:B------:R2:W-:Y:S01]  /*05d0*/  STG.E desc[UR16][R2.64], R7 ;  /* 0x0000000702007986 */ /* 0x0005e2000c101910 */
[----:B------:R-:W-:-:S04]  /*05e0*/  IADD3 R6, P0, PT, R8, 0x20, RZ ;  /* 0x0000002008067810 */ /* 0x000fc80007f1e0ff */
[----:B------:R-:W-:Y:S01]  /*05f0*/  IADD3.X R9, PT, PT, RZ, R9, RZ, P0, !PT ;  /* 0x00000009ff097210 */ /* 0x000fe200007fe4ff */
[----:B------:R-:W-:Y:S08]  /*0600*/  BRA.U UP0, `(.L_x_4) ;  /* 0xfffffffd00147547 */ /* 0x000ff0000b83ffff */
[----:B------:R-:W-:-:S06]  /*0610*/  ULOP3.LUT UR4, UR18, 0x7ffffff8, URZ, 0xc0, !UPT ;  /* 0x7ffffff812047892 */ /* 0x000fcc000f8ec0ff */
[----:B------:R-:W-:-:S07]  /*0620*/  MOV R4, UR4 ;  /* 0x0000000400047c02 */ /* 0x000fce0008000f00 */
.L_x_3:
[----:B------:R-:W-:-:S06]  /*0630*/  ULOP3.LUT UR4, UR18, 0x7, URZ, 0xc0, !UPT ;  /* 0x0000000712047892 */ /* 0x000fcc000f8ec0ff */
[----:B------:R-:W-:-:S13]  /*0640*/  ISETP.NE.AND P0, PT, RZ, UR4, PT ;  /* 0x00000004ff007c0c */ /* 0x000fda000bf05270 */
[----:B------:R-:W-:Y:S05]  /*0650*/  @!P0 EXIT ;  /* 0x000000000000894d */ /* 0x000fea0003800000 */
[----:B------:R-:W-:Y:S02]  /*0660*/  UISETP.GE.U32.AND UP0, UPT, UR4, 0x4, UPT ;  /* 0x000000040400788c */ /* 0x000fe4000bf06070 */
[----:B------:R-:W-:-:S07]  /*0670*/  ULOP3.LUT UR4, UR18, 0x3, URZ, 0xc0, !UPT ;  /* 0x0000000312047892 */ /* 0x000fce000f8ec0ff */
[----:B------:R-:W-:Y:S05]  /*0680*/  BRA.U !UP0, `(.L_x_5) ;  /* 0x0000000108887547 */ /* 0x000fea000b800000 */
[----:B------:R-:W1:Y:S01]  /*0690*/  LDC.64 R10, c[0x0][0x380] ;  /* 0x0000e000ff0a7b82 */ /* 0x000e620000000a00 */
[----:B------:R-:W-:Y:S01]  /*06a0*/  IADD3 R9, PT, PT, R5, R4, RZ ;  /* 0x0000000405097210 */ /* 0x000fe20007ffe0ff */
[----:B------:R-:W-:Y:S01]  /*06b0*/  IMAD R15, R4, UR18, R0 ;  /* 0x00000012040f7c24 */ /* 0x000fe2000f8e0200 */
[----:B------:R-:W3:Y:S05]  /*06c0*/  LDCU.64 UR6, c[0x0][0x380] ;  /* 0x00007000ff0677ac */ /* 0x000eea0008000a00 */
[----:B------:R-:W4:Y:S01]  /*06d0*/  LDC.64 R12, c[0x0][0x388] ;  /* 0x0000e200ff0c7b82 */ /* 0x000f220000000a00 */
[----:B-1----:R-:W-:-:S06]  /*06e0*/  IMAD.WIDE.U32 R10, R9, 0x4, R10 ;  /* 0x00000004090a7825 */ /* 0x002fcc00078e000a */
[----:B------:R-:W5:Y:S01]  /*06f0*/  LDG.E R10, desc[UR16][R10.64] ;  /* 0x000000100a0a7981 */ /* 0x000f62000c1e1900 */
[----:B----4-:R-:W-:-:S05]  /*0700*/  IMAD.WIDE R12, R15, 0x4, R12 ;  /* 0x000000040f0c7825 */ /* 0x010fca00078e020c */
[----:B------:R-:W5:Y:S01]  /*0710*/  LDG.E R6, desc[UR16][R12.64] ;  /* 0x000000100c067981 */ /* 0x000f62000c1e1900 */
[----:B------:R-:W-:Y:S01]  /*0720*/  IADD3 R9, P0, PT, R5, R4, RZ ;  /* 0x0000000405097210 */ /* 0x000fe20007f1e0ff */
[----:B--2---:R-:W-:-:S03]  /*0730*/  IMAD.U32 R17, RZ, RZ, UR18 ;  /* 0x00000012ff117e24 */ /* 0x004fc6000f8e00ff */
[----:B------:R-:W-:Y:S02]  /*0740*/  IADD3.X R14, PT, PT, RZ, RZ, RZ, P0, !PT ;  /* 0x000000ffff0e7210 */ /* 0x000fe400007fe4ff */
[----:B---3--:R-:W-:-:S04]  /*0750*/  LEA R8, P0, R9, UR6, 0x2 ;  /* 0x0000000609087c11 */ /* 0x008fc8000f8010ff */
[----:B------:R-:W-:Y:S01]  /*0760*/  LEA.HI.X R9, R9, UR7, R14, 0x2, P0 ;  /* 0x0000000709097c11 */ /* 0x000fe200080f140e */
[----:B-----5:R-:W-:Y:S02]  /*0770*/  IMAD R15, R10, R6, R7 ;  /* 0x000000060a0f7224 */ /* 0x020fe400078e0207 */
[----:B------:R-:W-:-:S03]  /*0780*/  IMAD.WIDE R6, R17, 0x4, R12 ;  /* 0x0000000411067825 */ /* 0x000fc600078e020c */
[----:B------:R1:W-:Y:S04]  /*0790*/  STG.E desc[UR16][R2.64], R15 ;  /* 0x0000000f02007986 */ /* 0x0003e8000c101910 */
[----:B------:R-:W2:Y:S04]  /*07a0*/  LDG.E R11, desc[UR16][R6.64] ;  /* 0x00000010060b7981 */ /* 0x000ea8000c1e1900 */
[----:B------:R-:W2:Y:S01]  /*07b0*/  LDG.E R10, desc[UR16][R8.64+0x4] ;  /* 0x00000410080a7981 */ /* 0x000ea2000c1e1900 */
[----:B------:R-:W-:Y:S01]  /*07c0*/  MOV R13, UR18 ;  /* 0x00000012000d7c02 */ /* 0x000fe20008000f00 */
[----:B--2---:R-:W-:-:S04]  /*07d0*/  IMAD R17, R10, R11, R15 ;  /* 0x0000000b0a117224 */ /* 0x004fc800078e020f */
[----:B------:R-:W-:Y:S01]  /*07e0*/  IMAD.WIDE R10, R13, 0x4, R6 ;  /* 0x000000040d0a7825 */ /* 0x000fe200078e0206 */
        /* <DEDUP_REMOVED lines=9> */
[----:B------:R-:W-:Y:S01]  /*0880*/  IADD3 R4, PT, PT, R4, 0x4, RZ ;  /* 0x0000000404047810 */ /* 0x000fe20007ffe0ff */
[----:B--2---:R-:W-:-:S05]  /*0890*/  IMAD R7, R6, R12, R19 ;  /* 0x0000000c06077224 */ /* 0x004fca00078e0213 */
[----:B------:R1:W-:Y:S02]  /*08a0*/  STG.E desc[UR16][R2.64], R7 ;  /* 0x0000000702007986 */ /* 0x0003e4000c101910 */
.L_x_5:
[----:B------:R-:W-:-:S13]  /*08b0*/  ISETP.NE.AND P0, PT, RZ, UR4, PT ;  /* 0x00000004ff007c0c */ /* 0x000fda000bf05270 */
[----:B------:R-:W-:Y:S05]  /*08c0*/  @!P0 EXIT ;  /* 0x000000000000894d */ /* 0x000fea0003800000 */
[----:B------:R-:W-:-:S09]  /*08d0*/  UISETP.NE.AND UP0, UPT, UR4, 0x1, UPT ;  /* 0x000000010400788c */ /* 0x000fd2000bf05270 */
[----:B------:R-:W-:Y:S05]  /*08e0*/  BRA.U !UP0, `(.L_x_6) ;  /* 0x0000000108587547 */ /* 0x000fea000b800000 */
[----:B------:R-:W3:Y:S01]  /*08f0*/  LDC.64 R8, c[0x0][0x380] ;  /* 0x0000e000ff087b82 */ /* 0x000ee20000000a00 */
[----:B------:R-:W-:Y:S01]  /*0900*/  IADD3 R11, PT, PT, R5, R4, RZ ;  /* 0x00000004050b7210 */ /* 0x000fe20007ffe0ff */
[----:B-1----:R-:W-:Y:S01]  /*0910*/  IMAD R15, R4, UR18, R0 ;  /* 0x00000012040f7c24 */ /* 0x002fe2000f8e0200 */
[----:B------:R-:W1:Y:S05]  /*0920*/  LDCU.64 UR4, c[0x0][0x380] ;  /* 0x00007000ff0477ac */ /* 0x000e6a0008000a00 */
[----:B------:R-:W4:Y:S01]  /*0930*/  LDC.64 R12, c[0x0][0x388] ;  /* 0x0000e200ff0c7b82 */ /* 0x000f220000000a00 */
[----:B---3--:R-:W-:-:S06]  /*0940*/  IMAD.WIDE.U32 R10, R11, 0x4, R8 ;  /* 0x000000040b0a7825 */ /* 0x008fcc00078e0008 */
[----:B------:R-:W2:Y:S01]  /*0950*/  LDG.E R10, desc[UR16][R10.64] ;  /* 0x000000100a0a7981 */ /* 0x000ea2000c1e1900 */
[----:B----4-:R-:W-:-:S05]  /*0960*/  IMAD.WIDE R12, R15, 0x4, R12 ;  /* 0x000000040f0c7825 */ /* 0x010fca00078e020c */
[----:B------:R-:W2:Y:S01]  /*0970*/  LDG.E R6, desc[UR16][R12.64] ;  /* 0x000000100c067981 */ /* 0x000ea2000c1e1900 */
[----:B------:R-:W-:Y:S02]  /*0980*/  IADD3 R9, P0, PT, R5, R4, RZ ;  /* 0x0000000405097210 */ /* 0x000fe40007f1e0ff */
[----:B------:R-:W-:Y:S02]  /*0990*/  MOV R15, UR18 ;  /* 0x00000012000f7c02 */ /* 0x000fe40008000f00 */
[----:B------:R-:W-:Y:S02]  /*09a0*/  IADD3.X R14, PT, PT, RZ, RZ, RZ, P0, !PT ;  /* 0x000000ffff0e7210 */ /* 0x000fe400007fe4ff */
[----:B-1----:R-:W-:-:S04]  /*09b0*/  LEA R8, P0, R9, UR4, 0x2 ;  /* 0x0000000409087c11 */ /* 0x002fc8000f8010ff */
[----:B------:R-:W-:Y:S01]  /*09c0*/  LEA.HI.X R9, R9, UR5, R14, 0x2, P0 ;  /* 0x0000000509097c11 */ /* 0x000fe200080f140e */
[----:B------:R-:W-:-:S04]  /*09d0*/  IMAD.WIDE R14, R15, 0x4, R12 ;  /* 0x000000040f0e7825 */ /* 0x000fc800078e020c */
[----:B--2---:R-:W-:-:S05]  /*09e0*/  IMAD R17, R10, R6, R7 ;  /* 0x000000060a117224 */ /* 0x004fca00078e0207 */
[----:B------:R3:W-:Y:S04]  /*09f0*/  STG.E desc[UR16][R2.64], R17 ;  /* 0x0000001102007986 */ /* 0x0007e8000c101910 */
[----:B------:R-:W2:Y:S04]  /*0a00*/  LDG.E R14, desc[UR16][R14.64] ;  /* 0x000000100e0e7981 */ /* 0x000ea8000c1e1900 */
[----:B------:R-:W2:Y:S01]  /*0a10*/  LDG.E R8, desc[UR16][R8.64+0x4] ;  /* 0x0000041008087981 */ /* 0x000ea2000c1e1900 */
[----:B------:R-:W-:Y:S01]  /*0a20*/  IADD3 R4, PT, PT, R4, 0x2, RZ ;  /* 0x0000000204047810 */ /* 0x000fe20007ffe0ff */
[----:B--2---:R-:W-:-:S05]  /*0a30*/  IMAD R7, R8, R14, R17 ;  /* 0x0000000e08077224 */ /* 0x004fca00078e0211 */
[----:B------:R3:W-:Y:S02]  /*0a40*/  STG.E desc[UR16][R2.64], R7 ;  /* 0x0000000702007986 */ /* 0x0007e4000c101910 */
.L_x_6:
[----:B------:R-:W-:-:S04]  /*0a50*/  ULOP3.LUT UR4, UR18, 0x1, URZ, 0xc0, !UPT ;  /* 0x0000000112047892 */ /* 0x000fc8000f8ec0ff */
[----:B------:R-:W-:-:S06]  /*0a60*/  UISETP.NE.U32.AND UP0, UPT, UR4, 0x1, UPT ;  /* 0x000000010400788c */ /* 0x000fcc000bf05070 */
[----:B------:R-:W-:-:S13]  /*0a70*/  PLOP3.LUT P0, PT, PT, PT, UP0, 0x80, 0x8 ;  /* 0x000000000008781c */ /* 0x000fda0003f0f008 */
[----:B------:R-:W-:Y:S05]  /*0a80*/  @P0 EXIT ;  /* 0x000000000000094d */ /* 0x000fea0003800000 */
[----:B------:R-:W4:Y:S01]  /*0a90*/  LDC.64 R8, c[0x0][0x380] ;  /* 0x0000e000ff087b82 */ /* 0x000f220000000a00 */
[----:B------:R-:W-:Y:S01]  /*0aa0*/  IADD3 R5, PT, PT, R5, R4, RZ ;  /* 0x0000000405057210 */ /* 0x000fe20007ffe0ff */
[----:B------:R-:W-:-:S06]  /*0ab0*/  IMAD R13, R4, UR18, R0 ;  /* 0x00000012040d7c24 */ /* 0x000fcc000f8e0200 */
[----:B------:R-:W5:Y:S01]  /*0ac0*/  LDC.64 R10, c[0x0][0x388] ;  /* 0x0000e200ff0a7b82 */ /* 0x000f620000000a00 */
[----:B----4-:R-:W-:-:S06]  /*0ad0*/  IMAD.WIDE.U32 R4, R5, 0x4, R8 ;  /* 0x0000000405047825 */ /* 0x010fcc00078e0008 */
[----:B------:R-:W1:Y:S01]  /*0ae0*/  LDG.E R4, desc[UR16][R4.64] ;  /* 0x0000001004047981 */ /* 0x000e62000c1e1900 */
[----:B-----5:R-:W-:-:S06]  /*0af0*/  IMAD.WIDE R8, R13, 0x4, R10 ;  /* 0x000000040d087825 */ /* 0x020fcc00078e020a */
[----:B------:R-:W1:Y:S02]  /*0b00*/  LDG.E R8, desc[UR16][R8.64] ;  /* 0x0000001008087981 */ /* 0x000e64000c1e1900 */
[----:B-123--:R-:W-:-:S05]  /*0b10*/  IMAD R7, R4, R8, R7 ;  /* 0x0000000804077224 */ /* 0x00efca00078e0207 */
[----:B------:R-:W-:Y:S01]  /*0b20*/  STG.E desc[UR16][R2.64], R7 ;  /* 0x0000000702007986 */ /* 0x000fe2000c101910 */
[----:B------:R-:W-:Y:S05]  /*0b30*/  EXIT ;  /* 0x000000000000794d */ /* 0x000fea0003800000 */
.L_x_7:
        /* <DEDUP_REMOVED lines=12> */
.L_x_9:


//--------------------- .nv.shared._Z18mult_matrix_sharedPiS_S_i --------------------------
	.section	.nv.shared._Z18mult_matrix_sharedPiS_S_i,"aw",@nobits
	.sectionflags	@""
	.align	4
.nv.shared._Z18mult_matrix_sharedPiS_S_i:
	.zero		40224


//--------------------- .nv.shared.reserved.0     --------------------------
	.section	.nv.shared.reserved.0,"aw",@nobits
	.weak		__nv_reservedSMEM_offset_0_alias
	.size		__nv_reservedSMEM_offset_0_alias, 0, 64
	.other		__nv_reservedSMEM_offset_0_alias,@"STO_CUDA_RESERVED_SHARED STV_DEFAULT"
__nv_reservedSMEM_offset_0_alias:
	.zero		0
	.zero		64


//--------------------- .nv.constant0._Z18mult_matrix_sharedPiS_S_i --------------------------
	.section	.nv.constant0._Z18mult_matrix_sharedPiS_S_i,"a",@progbits
	.sectionflags	@""
	.align	4
.nv.constant0._Z18mult_matrix_sharedPiS_S_i:
	.zero		924


//--------------------- .nv.constant0._Z11mult_matrixPiS_S_i --------------------------
	.section	.nv.constant0._Z11mult_matrixPiS_S_i,"a",@progbits
	.sectionflags	@""
	.align	4
.nv.constant0._Z11mult_matrixPiS_S_i:
	.zero		924


//--------------------- SYMBOLS --------------------------

	.type		.nv.reservedSmem.offset0,@object
	.size		.nv.reservedSmem.offset0,0x4
	.type		.nv.reservedSmem.cap,@object
	.size		.nv.reservedSmem.cap,0x4
